//
// Generated by NVIDIA NVVM Compiler
//
// Compiler Build ID: CL-36424714
// Cuda compilation tools, release 13.0, V13.0.88
// Based on NVVM 20.0.0
//

.version 9.0
.target sm_100
.address_size 64

	// .globl	_Z15mat_mult_kernelPlS_S_iii

.visible .entry _Z15mat_mult_kernelPlS_S_iii(
	.param .u64 .ptr .align 1 _Z15mat_mult_kernelPlS_S_iii_param_0,
	.param .u64 .ptr .align 1 _Z15mat_mult_kernelPlS_S_iii_param_1,
	.param .u64 .ptr .align 1 _Z15mat_mult_kernelPlS_S_iii_param_2,
	.param .u32 _Z15mat_mult_kernelPlS_S_iii_param_3,
	.param .u32 _Z15mat_mult_kernelPlS_S_iii_param_4,
	.param .u32 _Z15mat_mult_kernelPlS_S_iii_param_5
)
{
	.reg .pred 	%p<11>;
	.reg .b32 	%r<42>;
	.reg .b64 	%rd<106>;

	ld.param.u64 	%rd16, [_Z15mat_mult_kernelPlS_S_iii_param_0];
	ld.param.u64 	%rd17, [_Z15mat_mult_kernelPlS_S_iii_param_1];
	ld.param.u64 	%rd15, [_Z15mat_mult_kernelPlS_S_iii_param_2];
	ld.param.u32 	%r22, [_Z15mat_mult_kernelPlS_S_iii_param_3];
	ld.param.u32 	%r20, [_Z15mat_mult_kernelPlS_S_iii_param_4];
	ld.param.u32 	%r21, [_Z15mat_mult_kernelPlS_S_iii_param_5];
	cvta.to.global.u64 	%rd1, %rd17;
	cvta.to.global.u64 	%rd2, %rd16;
	mov.u32 	%r23, %ctaid.x;
	mov.u32 	%r24, %ntid.x;
	mov.u32 	%r25, %tid.x;
	mad.lo.s32 	%r1, %r23, %r24, %r25;
	mul.lo.s32 	%r26, %r21, %r22;
	setp.ge.s32 	%p1, %r1, %r26;
	@%p1 bra 	$L__BB0_14;
	rem.s32 	%r2, %r1, %r21;
	setp.lt.s32 	%p2, %r20, 1;
	mov.b64 	%rd105, 0;
	@%p2 bra 	$L__BB0_13;
	div.s32 	%r28, %r1, %r21;
	mul.lo.s32 	%r3, %r28, %r20;
	and.b32  	%r4, %r20, 7;
	setp.lt.u32 	%p3, %r20, 8;
	mov.b64 	%rd105, 0;
	mov.b32 	%r40, 0;
	@%p3 bra 	$L__BB0_5;
	and.b32  	%r40, %r20, 2147483640;
	neg.s32 	%r38, %r40;
	shl.b32 	%r7, %r21, 3;
	mov.b64 	%rd105, 0;
	mul.wide.s32 	%rd30, %r21, 8;
	mov.u32 	%r36, %r3;
	mov.u32 	%r37, %r2;
$L__BB0_4:
	.pragma "nounroll";
	mul.wide.s32 	%rd22, %r36, 8;
	add.s64 	%rd23, %rd2, %rd22;
	ld.global.u64 	%rd24, [%rd23];
	mul.wide.s32 	%rd25, %r37, 8;
	add.s64 	%rd26, %rd1, %rd25;
	ld.global.u64 	%rd27, [%rd26];
	mad.lo.s64 	%rd28, %rd27, %rd24, %rd105;
	ld.global.u64 	%rd29, [%rd23+8];
	add.s64 	%rd31, %rd26, %rd30;
	ld.global.u64 	%rd32, [%rd31];
	mad.lo.s64 	%rd33, %rd32, %rd29, %rd28;
	ld.global.u64 	%rd34, [%rd23+16];
	add.s64 	%rd35, %rd31, %rd30;
	ld.global.u64 	%rd36, [%rd35];
	mad.lo.s64 	%rd37, %rd36, %rd34, %rd33;
	ld.global.u64 	%rd38, [%rd23+24];
	add.s64 	%rd39, %rd35, %rd30;
	ld.global.u64 	%rd40, [%rd39];
	mad.lo.s64 	%rd41, %rd40, %rd38, %rd37;
	ld.global.u64 	%rd42, [%rd23+32];
	add.s64 	%rd43, %rd39, %rd30;
	ld.global.u64 	%rd44, [%rd43];
	mad.lo.s64 	%rd45, %rd44, %rd42, %rd41;
	ld.global.u64 	%rd46, [%rd23+40];
	add.s64 	%rd47, %rd43, %rd30;
	ld.global.u64 	%rd48, [%rd47];
	mad.lo.s64 	%rd49, %rd48, %rd46, %rd45;
	ld.global.u64 	%rd50, [%rd23+48];
	add.s64 	%rd51, %rd47, %rd30;
	ld.global.u64 	%rd52, [%rd51];
	mad.lo.s64 	%rd53, %rd52, %rd50, %rd49;
	ld.global.u64 	%rd54, [%rd23+56];
	add.s64 	%rd55, %rd51, %rd30;
	ld.global.u64 	%rd56, [%rd55];
	mad.lo.s64 	%rd105, %rd56, %rd54, %rd53;
	add.s32 	%r38, %r38, 8;
	add.s32 	%r37, %r37, %r7;
	add.s32 	%r36, %r36, 8;
	setp.ne.s32 	%p4, %r38, 0;
	@%p4 bra 	$L__BB0_4;
$L__BB0_5:
	setp.eq.s32 	%p5, %r4, 0;
	@%p5 bra 	$L__BB0_13;
	and.b32  	%r15, %r20, 3;
	setp.lt.u32 	%p6, %r4, 4;
	@%p6 bra 	$L__BB0_8;
	add.s32 	%r29, %r40, %r3;
	mul.wide.s32 	%rd58, %r29, 8;
	add.s64 	%rd59, %rd2, %rd58;
	ld.global.u64 	%rd60, [%rd59];
	mad.lo.s32 	%r30, %r40, %r21, %r2;
	mul.wide.s32 	%rd61, %r30, 8;
	add.s64 	%rd62, %rd1, %rd61;
	ld.global.u64 	%rd63, [%rd62];
	mad.lo.s64 	%rd64, %rd63, %rd60, %rd105;
	ld.global.u64 	%rd65, [%rd59+8];
	mul.wide.s32 	%rd66, %r21, 8;
	add.s64 	%rd67, %rd62, %rd66;
	ld.global.u64 	%rd68, [%rd67];
	mad.lo.s64 	%rd69, %rd68, %rd65, %rd64;
	ld.global.u64 	%rd70, [%rd59+16];
	add.s64 	%rd71, %rd67, %rd66;
	ld.global.u64 	%rd72, [%rd71];
	mad.lo.s64 	%rd73, %rd72, %rd70, %rd69;
	ld.global.u64 	%rd74, [%rd59+24];
	add.s64 	%rd75, %rd71, %rd66;
	ld.global.u64 	%rd76, [%rd75];
	mad.lo.s64 	%rd105, %rd76, %rd74, %rd73;
	add.s32 	%r40, %r40, 4;
$L__BB0_8:
	setp.eq.s32 	%p7, %r15, 0;
	@%p7 bra 	$L__BB0_13;
	setp.eq.s32 	%p8, %r15, 1;
	@%p8 bra 	$L__BB0_11;
	add.s32 	%r31, %r40, %r3;
	mul.wide.s32 	%rd78, %r31, 8;
	add.s64 	%rd79, %rd2, %rd78;
	ld.global.u64 	%rd80, [%rd79];
	mad.lo.s32 	%r32, %r40, %r21, %r2;
	mul.wide.s32 	%rd81, %r32, 8;
	add.s64 	%rd82, %rd1, %rd81;
	ld.global.u64 	%rd83, [%rd82];
	mad.lo.s64 	%rd84, %rd83, %rd80, %rd105;
	ld.global.u64 	%rd85, [%rd79+8];
	mul.wide.s32 	%rd86, %r21, 8;
	add.s64 	%rd87, %rd82, %rd86;
	ld.global.u64 	%rd88, [%rd87];
	mad.lo.s64 	%rd105, %rd88, %rd85, %rd84;
	add.s32 	%r40, %r40, 2;
$L__BB0_11:
	and.b32  	%r33, %r20, 1;
	setp.eq.b32 	%p9, %r33, 1;
	not.pred 	%p10, %p9;
	@%p10 bra 	$L__BB0_13;
	add.s32 	%r34, %r40, %r3;
	mul.wide.s32 	%rd89, %r34, 8;
	add.s64 	%rd90, %rd2, %rd89;
	ld.global.u64 	%rd91, [%rd90];
	mad.lo.s32 	%r35, %r40, %r21, %r2;
	mul.wide.s32 	%rd92, %r35, 8;
	add.s64 	%rd93, %rd1, %rd92;
	ld.global.u64 	%rd94, [%rd93];
	mad.lo.s64 	%rd105, %rd94, %rd91, %rd105;
$L__BB0_13:
	cvta.to.global.u64 	%rd95, %rd15;
	mul.wide.s32 	%rd96, %r1, 8;
	add.s64 	%rd97, %rd95, %rd96;
	st.global.u64 	[%rd97], %rd105;
$L__BB0_14:
	ret;

}


// ===== COMPILED SASS (sm_100) =====

	.target	sm_100

	.elftype	@"ET_EXEC"


//--------------------- .note.nv.tkinfo           --------------------------
	.section	.note.nv.tkinfo,"",@"SHT_NOTE"
	.sectionflags	@"SHF_NOTE_NV_TKINFO"
	.tkinfo
        /*0018*/ 	.word	0x00000002
        /*0030*/ 	.string	""
        /*0030*/ 	.string	"ptxas"
        /*0030*/ 	.string	"Cuda compilation tools, release 13.0, V13.0.88"
        /*0030*/ 	.string	"Build cuda_13.0.r13.0/compiler.36424714_0"
        /*0030*/ 	.string	"-arch sm_100 -m 64 "



//--------------------- .note.nv.cuinfo           --------------------------
	.section	.note.nv.cuinfo,"",@"SHT_NOTE"
	.sectionflags	@"SHF_NOTE_NV_CUINFO"
        /*0018*/ 	.short	0x0002
        /*001a*/ 	.short	0x0064
        /*001c*/ 	.short	0x0082
	.zero		2


//--------------------- .nv.info                  --------------------------
	.section	.nv.info,"",@"SHT_CUDA_INFO"
	.align	4


	//----- nvinfo : EIATTR_REGCOUNT
	.align		4
        /*0000*/ 	.byte	0x04, 0x2f
        /*0002*/ 	.short	(.L_1 - .L_0)
	.align		4
.L_0:
        /*0004*/ 	.word	index@(_Z15mat_mult_kernelPlS_S_iii)
        /*0008*/ 	.word	0x00000020


	//----- nvinfo : EIATTR_FRAME_SIZE
	.align		4
.L_1:
        /*000c*/ 	.byte	0x04, 0x11
        /*000e*/ 	.short	(.L_3 - .L_2)
	.align		4
.L_2:
        /*0010*/ 	.word	index@(_Z15mat_mult_kernelPlS_S_iii)
        /*0014*/ 	.word	0x00000000


	//----- nvinfo : EIATTR_MIN_STACK_SIZE
	.align		4
.L_3:
        /*0018*/ 	.byte	0x04, 0x12
        /*001a*/ 	.short	(.L_5 - .L_4)
	.align		4
.L_4:
        /*001c*/ 	.word	index@(_Z15mat_mult_kernelPlS_S_iii)
        /*0020*/ 	.word	0x00000000
.L_5:


//--------------------- .nv.compat                --------------------------
	.section	.nv.compat,"",@"SHT_CUDA_COMPAT_INFO"
	.align	4
        /*0000*/ 	.byte	0x02, 0x09, 0x00, 0x00, 0x02, 0x02, 0x01, 0x00, 0x02, 0x05, 0x05, 0x00, 0x03, 0x07, 0x01, 0x01
        /*0010*/ 	.byte	0x02, 0x03, 0x00, 0x00, 0x02, 0x06, 0x01, 0x00, 0x04, 0x0b, 0x08, 0x00, 0x09, 0x00, 0x00, 0x00
        /*0020*/ 	.byte	0x00, 0x00, 0x00, 0x00


//--------------------- .nv.info._Z15mat_mult_kernelPlS_S_iii --------------------------
	.section	.nv.info._Z15mat_mult_kernelPlS_S_iii,"",@"SHT_CUDA_INFO"
	.sectionflags	@""
	.align	4


	//----- nvinfo : EIATTR_CUDA_API_VERSION
	.align		4
        /*0000*/ 	.byte	0x04, 0x37
        /*0002*/ 	.short	(.L_7 - .L_6)
.L_6:
        /*0004*/ 	.word	0x00000082


	//----- nvinfo : EIATTR_KPARAM_INFO
	.align		4
.L_7:
        /*0008*/ 	.byte	0x04, 0x17
        /*000a*/ 	.short	(.L_9 - .L_8)
.L_8:
        /*000c*/ 	.word	0x00000000
        /*0010*/ 	.short	0x0005
        /*0012*/ 	.short	0x0020
        /*0014*/ 	.byte	0x00, 0xf0, 0x11, 0x00


	//----- nvinfo : EIATTR_KPARAM_INFO
	.align		4
.L_9:
        /*0018*/ 	.byte	0x04, 0x17
        /*001a*/ 	.short	(.L_11 - .L_10)
.L_10:
        /*001c*/ 	.word	0x00000000
        /*0020*/ 	.short	0x0004
        /*0022*/ 	.short	0x001c
        /*0024*/ 	.byte	0x00, 0xf0, 0x11, 0x00


	//----- nvinfo : EIATTR_KPARAM_INFO
	.align		4
.L_11:
        /*0028*/ 	.byte	0x04, 0x17
        /*002a*/ 	.short	(.L_13 - .L_12)
.L_12:
        /*002c*/ 	.word	0x00000000
        /*0030*/ 	.short	0x0003
        /*0032*/ 	.short	0x0018
        /*0034*/ 	.byte	0x00, 0xf0, 0x11, 0x00


	//----- nvinfo : EIATTR_KPARAM_INFO
	.align		4
.L_13:
        /*0038*/ 	.byte	0x04, 0x17
        /*003a*/ 	.short	(.L_15 - .L_14)
.L_14:
        /*003c*/ 	.word	0x00000000
        /*0040*/ 	.short	0x0002
        /*0042*/ 	.short	0x0010
        /*0044*/ 	.byte	0x00, 0xf5, 0x21, 0x00


	//----- nvinfo : EIATTR_KPARAM_INFO
	.align		4
.L_15:
        /*0048*/ 	.byte	0x04, 0x17
        /*004a*/ 	.short	(.L_17 - .L_16)
.L_16:
        /*004c*/ 	.word	0x00000000
        /*0050*/ 	.short	0x0001
        /*0052*/ 	.short	0x0008
        /*0054*/ 	.byte	0x00, 0xf5, 0x21, 0x00


	//----- nvinfo : EIATTR_KPARAM_INFO
	.align		4
.L_17:
        /*0058*/ 	.byte	0x04, 0x17
        /*005a*/ 	.short	(.L_19 - .L_18)
.L_18:
        /*005c*/ 	.word	0x00000000
        /*0060*/ 	.short	0x0000
        /*0062*/ 	.short	0x0000
        /*0064*/ 	.byte	0x00, 0xf5, 0x21, 0x00


	//----- nvinfo : EIATTR_SPARSE_MMA_MASK
	.align		4
.L_19:
        /*0068*/ 	.byte	0x03, 0x50
        /*006a*/ 	.short	0x0000


	//----- nvinfo : EIATTR_MAXREG_COUNT
	.align		4
        /*006c*/ 	.byte	0x03, 0x1b
        /*006e*/ 	.short	0x00ff


	//----- nvinfo : EIATTR_MERCURY_ISA_VERSION
	.align		4
        /*0070*/ 	.byte	0x03, 0x5f
        /*0072*/ 	.short	0x0101


	//----- nvinfo : EIATTR_VRC_CTA_INIT_COUNT
	.align		4
        /*0074*/ 	.byte	0x02, 0x4a
	.zero		1
	.zero		1


	//----- nvinfo : EIATTR_EXIT_INSTR_OFFSETS
	.align		4
        /*0078*/ 	.byte	0x04, 0x1c
        /*007a*/ 	.short	(.L_21 - .L_20)


	//   ....[0]....
.L_20:
        /*007c*/ 	.word	0x00000090


	//   ....[1]....
        /*0080*/ 	.word	0x00000c90


	//----- nvinfo : EIATTR_CBANK_PARAM_SIZE
	.align		4
.L_21:
        /*0084*/ 	.byte	0x03, 0x19
        /*0086*/ 	.short	0x0024


	//----- nvinfo : EIATTR_PARAM_CBANK
	.align		4
        /*0088*/ 	.byte	0x04, 0x0a
        /*008a*/ 	.short	(.L_23 - .L_22)
	.align		4
.L_22:
        /*008c*/ 	.word	index@(.nv.constant0._Z15mat_mult_kernelPlS_S_iii)
        /*0090*/ 	.short	0x0380
        /*0092*/ 	.short	0x0024


	//----- nvinfo : EIATTR_SW_WAR
	.align		4
.L_23:
        /*0094*/ 	.byte	0x04, 0x36
        /*0096*/ 	.short	(.L_25 - .L_24)
.L_24:
        /*0098*/ 	.word	0x00000008
.L_25:


//--------------------- .nv.callgraph             --------------------------
	.section	.nv.callgraph,"",@"SHT_CUDA_CALLGRAPH"
	.align	4
	.sectionentsize	8
	.align		4
        /*0000*/ 	.word	0x00000000
	.align		4
        /*0004*/ 	.word	0xffffffff
	.align		4
        /*0008*/ 	.word	0x00000000
	.align		4
        /*000c*/ 	.word	0xfffffffe
	.align		4
        /*0010*/ 	.word	0x00000000
	.align		4
        /*0014*/ 	.word	0xfffffffd
	.align		4
        /*0018*/ 	.word	0x00000000
	.align		4
        /*001c*/ 	.word	0xfffffffc


//--------------------- .text._Z15mat_mult_kernelPlS_S_iii --------------------------
	.section	.text._Z15mat_mult_kernelPlS_S_iii,"ax",@progbits
	.align	128
        .global         _Z15mat_mult_kernelPlS_S_iii
        .type           _Z15mat_mult_kernelPlS_S_iii,@function
        .size           _Z15mat_mult_kernelPlS_S_iii,(.L_x_6 - _Z15mat_mult_kernelPlS_S_iii)
        .other          _Z15mat_mult_kernelPlS_S_iii,@"STO_CUDA_ENTRY STV_DEFAULT"
_Z15mat_mult_kernelPlS_S_iii:
.text._Z15mat_mult_kernelPlS_S_iii:
[----:B------:R-:W-:Y:S01]  /*0000*/  LDC R1, c[0x0][0x37c] ;  /* 0x0000df00ff017b82 */ /* 0x000fe20000000800 */
[----:B------:R-:W0:Y:S07]  /*0010*/  S2R R2, SR_TID.X ;  /* 0x0000000000027919 */ /* 0x000e2e0000002100 */
[----:B------:R-:W0:Y:S01]  /*0020*/  S2UR UR4, SR_CTAID.X ;  /* 0x00000000000479c3 */ /* 0x000e220000002500 */
[----:B------:R-:W1:Y:S07]  /*0030*/  LDCU UR5, c[0x0][0x398] ;  /* 0x00007300ff0577ac */ /* 0x000e6e0008000800 */
[----:B------:R-:W0:Y:S08]  /*0040*/  LDC R3, c[0x0][0x360] ;  /* 0x0000d800ff037b82 */ /* 0x000e300000000800 */
[----:B------:R-:W1:Y:S01]  /*0050*/  LDC R0, c[0x0][0x3a0] ;  /* 0x0000e800ff007b82 */ /* 0x000e620000000800 */
[----:B0-----:R-:W-:-:S02]  /*0060*/  IMAD R3, R3, UR4, R2 ;  /* 0x0000000403037c24 */ /* 0x001fc4000f8e0202 */
[----:B-1----:R-:W-:-:S05]  /*0070*/  IMAD R2, R0, UR5, RZ ;  /* 0x0000000500027c24 */ /* 0x002fca000f8e02ff */
[----:B------:R-:W-:-:S13]  /*0080*/  ISETP.GE.AND P0, PT, R3, R2, PT ;  /* 0x000000020300720c */ /* 0x000fda0003f06270 */
[----:B------:R-:W-:Y:S05]  /*0090*/  @P0 EXIT ;  /* 0x000000000000094d */ /* 0x000fea0003800000 */
[----:B------:R-:W-:Y:S01]  /*00a0*/  IABS R9, R0 ;  /* 0x0000000000097213 */ /* 0x000fe20000000000 */
[----:B------:R-:W0:Y:S01]  /*00b0*/  LDCU UR5, c[0x0][0x39c] ;  /* 0x00007380ff0577ac */ /* 0x000e220008000800 */
[----:B------:R-:W-:Y:S02]  /*00c0*/  ISETP.GE.AND P2, PT, R3, RZ, PT ;  /* 0x000000ff0300720c */ /* 0x000fe40003f46270 */
[----:B------:R-:W-:Y:S01]  /*00d0*/  CS2R R10, SRZ ;  /* 0x00000000000a7805 */ /* 0x000fe2000001ff00 */
[----:B------:R-:W1:Y:S01]  /*00e0*/  I2F.RP R2, R9 ;  /* 0x0000000900027306 */ /* 0x000e620000209400 */
[----:B------:R-:W2:Y:S07]  /*00f0*/  LDCU.64 UR8, c[0x0][0x358] ;  /* 0x00006b00ff0877ac */ /* 0x000eae0008000a00 */
[----:B-1----:R-:W1:Y:S01]  /*0100*/  MUFU.RCP R2, R2 ;  /* 0x0000000200027308 */ /* 0x002e620000001000 */
[----:B0-----:R-:W-:Y:S01]  /*0110*/  UISETP.GE.AND UP0, UPT, UR5, 0x1, UPT ;  /* 0x000000010500788c */ /* 0x001fe2000bf06270 */
[----:B-1----:R-:W-:-:S06]  /*0120*/  IADD3 R4, PT, PT, R2, 0xffffffe, RZ ;  /* 0x0ffffffe02047810 */ /* 0x002fcc0007ffe0ff */
[----:B------:R0:W1:Y:S02]  /*0130*/  F2I.FTZ.U32.TRUNC.NTZ R5, R4 ;  /* 0x0000000400057305 */ /* 0x000064000021f000 */
[----:B0-----:R-:W-:Y:S01]  /*0140*/  HFMA2 R4, -RZ, RZ, 0, 0 ;  /* 0x00000000ff047431 */ /* 0x001fe200000001ff */
[----:B-1----:R-:W-:-:S05]  /*0150*/  IADD3 R6, PT, PT, RZ, -R5, RZ ;  /* 0x80000005ff067210 */ /* 0x002fca0007ffe0ff */
[----:B------:R-:W-:Y:S01]  /*0160*/  IMAD R7, R6, R9, RZ ;  /* 0x0000000906077224 */ /* 0x000fe200078e02ff */
[----:B------:R-:W-:-:S03]  /*0170*/  IABS R6, R3 ;  /* 0x0000000300067213 */ /* 0x000fc60000000000 */
[----:B------:R-:W-:-:S06]  /*0180*/  IMAD.HI.U32 R5, R5, R7, R4 ;  /* 0x0000000705057227 */ /* 0x000fcc00078e0004 */
[----:B------:R-:W-:-:S05]  /*0190*/  IMAD.HI.U32 R5, R5, R6, RZ ;  /* 0x0000000605057227 */ /* 0x000fca00078e00ff */
[----:B------:R-:W-:-:S05]  /*01a0*/  IADD3 R2, PT, PT, -R5, RZ, RZ ;  /* 0x000000ff05027210 */ /* 0x000fca0007ffe1ff */
[----:B------:R-:W-:-:S05]  /*01b0*/  IMAD R2, R9, R2, R6 ;  /* 0x0000000209027224 */ /* 0x000fca00078e0206 */
[----:B------:R-:W-:-:S13]  /*01c0*/  ISETP.GT.U32.AND P1, PT, R9, R2, PT ;  /* 0x000000020900720c */ /* 0x000fda0003f24070 */
[----:B------:R-:W-:-:S04]  /*01d0*/  @!P1 IADD3 R2, PT, PT, R2, -R9, RZ ;  /* 0x8000000902029210 */ /* 0x000fc80007ffe0ff */
[----:B------:R-:W-:Y:S02]  /*01e0*/  ISETP.GT.U32.AND P0, PT, R9, R2, PT ;  /* 0x000000020900720c */ /* 0x000fe40003f04070 */
[----:B------:R-:W-:-:S04]  /*01f0*/  IADD3 R7, PT, PT, R2, -R9, RZ ;  /* 0x8000000902077210 */ /* 0x000fc80007ffe0ff */
[----:B------:R-:W-:-:S04]  /*0200*/  SEL R7, R7, R2, !P0 ;  /* 0x0000000207077207 */ /* 0x000fc80004000000 */
[----:B------:R-:W-:Y:S01]  /*0210*/  @!P2 IADD3 R7, PT, PT, -R7, RZ, RZ ;  /* 0x000000ff0707a210 */ /* 0x000fe20007ffe1ff */
[----:B--2---:R-:W-:Y:S06]  /*0220*/  BRA.U !UP0, `(.L_x_0) ;  /* 0x00000009088c7547 */ /* 0x004fec000b800000 */
[----:B------:R-:W-:Y:S01]  /*0230*/  ISETP.GE.U32.AND P2, PT, R2, R9, PT ;  /* 0x000000090200720c */ /* 0x000fe20003f46070 */
[----:B------:R-:W-:Y:S01]  /*0240*/  UISETP.GE.U32.AND UP1, UPT, UR5, 0x8, UPT ;  /* 0x000000080500788c */ /* 0x000fe2000bf26070 */
[-C--:B------:R-:W-:Y:S01]  /*0250*/  LOP3.LUT R2, R3, R0.reuse, RZ, 0x3c, !PT ;  /* 0x0000000003027212 */ /* 0x080fe200078e3cff */
[----:B------:R-:W-:Y:S01]  /*0260*/  ULOP3.LUT UR6, UR5, 0x7, URZ, 0xc0, !UPT ;  /* 0x0000000705067892 */ /* 0x000fe2000f8ec0ff */
[----:B------:R-:W-:Y:S02]  /*0270*/  @!P1 IADD3 R5, PT, PT, R5, 0x1, RZ ;  /* 0x0000000105059810 */ /* 0x000fe40007ffe0ff */
[----:B------:R-:W-:Y:S02]  /*0280*/  CS2R R10, SRZ ;  /* 0x00000000000a7805 */ /* 0x000fe4000001ff00 */
[----:B------:R-:W-:Y:S01]  /*0290*/  ISETP.GE.AND P0, PT, R2, RZ, PT ;  /* 0x000000ff0200720c */ /* 0x000fe20003f06270 */
[----:B------:R-:W-:Y:S01]  /*02a0*/  UISETP.NE.AND UP0, UPT, UR6, URZ, UPT ;  /* 0x000000ff0600728c */ /* 0x000fe2000bf05270 */
[----:B------:R-:W-:Y:S01]  /*02b0*/  ISETP.NE.AND P1, PT, R0, RZ, PT ;  /* 0x000000ff0000720c */ /* 0x000fe20003f25270 */
[----:B------:R-:W-:Y:S01]  /*02c0*/  UMOV UR4, URZ ;  /* 0x000000ff00047c82 */ /* 0x000fe20008000000 */
[----:B------:R-:W-:-:S02]  /*02d0*/  LOP3.LUT R2, RZ, R0, RZ, 0x33, !PT ;  /* 0x00000000ff027212 */ /* 0x000fc400078e33ff */
[----:B------:R-:W-:Y:S02]  /*02e0*/  @P2 IADD3 R5, PT, PT, R5, 0x1, RZ ;  /* 0x0000000105052810 */ /* 0x000fe40007ffe0ff */
[----:B------:R-:W-:-:S05]  /*02f0*/  SEL R7, R2, R7, !P1 ;  /* 0x0000000702077207 */ /* 0x000fca0004800000 */
[----:B------:R-:W-:-:S04]  /*0300*/  @!P0 IADD3 R5, PT, PT, -R5, RZ, RZ ;  /* 0x000000ff05058210 */ /* 0x000fc80007ffe1ff */
[----:B------:R-:W-:-:S05]  /*0310*/  SEL R2, R2, R5, !P1 ;  /* 0x0000000502027207 */ /* 0x000fca0004800000 */
[----:B------:R-:W-:Y:S01]  /*0320*/  IMAD R2, R2, UR5, RZ ;  /* 0x0000000502027c24 */ /* 0x000fe2000f8e02ff */
[----:B------:R-:W-:Y:S06]  /*0330*/  BRA.U !UP1, `(.L_x_1) ;  /* 0x0000000509147547 */ /* 0x000fec000b800000 */
[----:B------:R-:W-:Y:S01]  /*0340*/  ULOP3.LUT UR4, UR5, 0x7ffffff8, URZ, 0xc0, !UPT ;  /* 0x7ffffff805047892 */ /* 0x000fe2000f8ec0ff */
[----:B------:R-:W-:Y:S02]  /*0350*/  CS2R R10, SRZ ;  /* 0x00000000000a7805 */ /* 0x000fe4000001ff00 */
[----:B------:R-:W-:Y:S02]  /*0360*/  MOV R4, R2 ;  /* 0x0000000200047202 */ /* 0x000fe40000000f00 */
[----:B------:R-:W-:Y:S01]  /*0370*/  MOV R5, R7 ;  /* 0x0000000700057202 */ /* 0x000fe20000000f00 */
[----:B------:R-:W-:-:S12]  /*0380*/  UIADD3 UR7, UPT, UPT, -UR4, URZ, URZ ;  /* 0x000000ff04077290 */ /* 0x000fd8000fffe1ff */
.L_x_2:
[----:B------:R-:W0:Y:S08]  /*0390*/  LDC.64 R28, c[0x0][0x388] ;  /* 0x0000e200ff1c7b82 */ /* 0x000e300000000a00 */
[----:B------:R-:W1:Y:S01]  /*03a0*/  LDC.64 R26, c[0x0][0x380] ;  /* 0x0000e000ff1a7b82 */ /* 0x000e620000000a00 */
[----:B0-----:R-:W-:-:S05]  /*03b0*/  IMAD.WIDE R28, R5, 0x8, R28 ;  /* 0x00000008051c7825 */ /* 0x001fca00078e021c */
[----:B------:R-:W2:Y:S01]  /*03c0*/  LDG.E.64 R18, desc[UR8][R28.64] ;  /* 0x000000081c127981 */ /* 0x000ea2000c1e1b00 */
[----:B-1----:R-:W-:-:S05]  /*03d0*/  IMAD.WIDE R26, R4, 0x8, R26 ;  /* 0x00000008041a7825 */ /* 0x002fca00078e021a */
[----:B------:R-:W2:Y:S01]  /*03e0*/  LDG.E.64 R20, desc[UR8][R26.64] ;  /* 0x000000081a147981 */ /* 0x000ea2000c1e1b00 */
[----:B------:R-:W-:-:S03]  /*03f0*/  IMAD.WIDE R22, R0, 0x8, R28 ;  /* 0x0000000800167825 */ /* 0x000fc600078e021c */
[----:B------:R-:W3:Y:S04]  /*0400*/  LDG.E.64 R12, desc[UR8][R26.64+0x8] ;  /* 0x000008081a0c7981 */ /* 0x000ee8000c1e1b00 */
[----:B------:R0:W3:Y:S04]  /*0410*/  LDG.E.64 R8, desc[UR8][R22.64] ;  /* 0x0000000816087981 */ /* 0x0000e8000c1e1b00 */
[----:B------:R-:W4:Y:S01]  /*0420*/  LDG.E.64 R14, desc[UR8][R26.64+0x10] ;  /* 0x000010081a0e7981 */ /* 0x000f22000c1e1b00 */
[----:B0-----:R-:W-:-:S05]  /*0430*/  IMAD.WIDE R22, R0, 0x8, R22 ;  /* 0x0000000800167825 */ /* 0x001fca00078e0216 */
[----:B------:R0:W4:Y:S01]  /*0440*/  LDG.E.64 R16, desc[UR8][R22.64] ;  /* 0x0000000816107981 */ /* 0x000122000c1e1b00 */
[----:B------:R-:W-:-:S04]  /*0450*/  IMAD.WIDE R24, R0, 0x8, R22 ;  /* 0x0000000800187825 */ /* 0x000fc800078e0216 */
[----:B--2---:R-:W-:Y:S02]  /*0460*/  IMAD R19, R19, R20, RZ ;  /* 0x0000001413137224 */ /* 0x004fe400078e02ff */
[----:B------:R-:W-:-:S04]  /*0470*/  IMAD.WIDE.U32 R10, R20, R18, R10 ;  /* 0x00000012140a7225 */ /* 0x000fc800078e000a */
[----:B------:R-:W-:Y:S02]  /*0480*/  IMAD R29, R21, R18, R19 ;  /* 0x00000012151d7224 */ /* 0x000fe400078e0213 */
[----:B------:R-:W2:Y:S04]  /*0490*/  LDG.E.64 R20, desc[UR8][R26.64+0x18] ;  /* 0x000018081a147981 */ /* 0x000ea8000c1e1b00 */
[----:B------:R1:W2:Y:S01]  /*04a0*/  LDG.E.64 R18, desc[UR8][R24.64] ;  /* 0x0000000818127981 */ /* 0x0002a2000c1e1b00 */
[----:B------:R-:W-:Y:S01]  /*04b0*/  IADD3 R11, PT, PT, R11, R29, RZ ;  /* 0x0000001d0b0b7210 */ /* 0x000fe20007ffe0ff */
[----:B---3--:R-:W-:Y:S02]  /*04c0*/  IMAD R9, R9, R12, RZ ;  /* 0x0000000c09097224 */ /* 0x008fe400078e02ff */
[----:B0-----:R-:W-:-:S04]  /*04d0*/  IMAD.WIDE R22, R0, 0x8, R24 ;  /* 0x0000000800167825 */ /* 0x001fc800078e0218 */
[-C--:B------:R-:W-:Y:S02]  /*04e0*/  IMAD R9, R13, R8.reuse, R9 ;  /* 0x000000080d097224 */ /* 0x080fe400078e0209 */
[----:B------:R-:W-:Y:S02]  /*04f0*/  IMAD.WIDE.U32 R12, R12, R8, R10 ;  /* 0x000000080c0c7225 */ /* 0x000fe400078e000a */
[----:B------:R0:W3:Y:S02]  /*0500*/  LDG.E.64 R10, desc[UR8][R22.64] ;  /* 0x00000008160a7981 */ /* 0x0000e4000c1e1b00 */
[----:B----4-:R-:W-:Y:S01]  /*0510*/  IMAD R17, R17, R14, RZ ;  /* 0x0000000e11117224 */ /* 0x010fe200078e02ff */
[----:B------:R-:W-:Y:S02]  /*0520*/  IADD3 R13, PT, PT, R13, R9, RZ ;  /* 0x000000090d0d7210 */ /* 0x000fe40007ffe0ff */
[----:B------:R-:W3:Y:S01]  /*0530*/  LDG.E.64 R8, desc[UR8][R26.64+0x20] ;  /* 0x000020081a087981 */ /* 0x000ee2000c1e1b00 */
[----:B------:R-:W-:-:S02]  /*0540*/  IMAD R15, R15, R16, R17 ;  /* 0x000000100f0f7224 */ /* 0x000fc400078e0211 */
[----:B------:R-:W-:Y:S02]  /*0550*/  IMAD.WIDE.U32 R16, R14, R16, R12 ;  /* 0x000000100e107225 */ /* 0x000fe400078e000c */
[----:B------:R-:W4:Y:S02]  /*0560*/  LDG.E.64 R12, desc[UR8][R26.64+0x28] ;  /* 0x000028081a0c7981 */ /* 0x000f24000c1e1b00 */
[----:B------:R-:W-:Y:S01]  /*0570*/  IMAD.WIDE R28, R0, 0x8, R22 ;  /* 0x00000008001c7825 */ /* 0x000fe200078e0216 */
[----:B------:R-:W-:-:S04]  /*0580*/  IADD3 R17, PT, PT, R17, R15, RZ ;  /* 0x0000000f11117210 */ /* 0x000fc80007ffe0ff */
[----:B------:R5:W4:Y:S01]  /*0590*/  LDG.E.64 R14, desc[UR8][R28.64] ;  /* 0x000000081c0e7981 */ /* 0x000b22000c1e1b00 */
[----:B-1----:R-:W-:-:S04]  /*05a0*/  IMAD.WIDE R24, R0, 0x8, R28 ;  /* 0x0000000800187825 */ /* 0x002fc800078e021c */
[----:B0-----:R-:W-:-:S06]  /*05b0*/  IMAD.WIDE R22, R0, 0x8, R24 ;  /* 0x0000000800167825 */ /* 0x001fcc00078e0218 */
[----:B------:R-:W4:Y:S01]  /*05c0*/  LDG.E.64 R22, desc[UR8][R22.64] ;  /* 0x0000000816167981 */ /* 0x000f22000c1e1b00 */
[----:B--2---:R-:W-:Y:S02]  /*05d0*/  IMAD R19, R19, R20, RZ ;  /* 0x0000001413137224 */ /* 0x004fe400078e02ff */
[----:B------:R-:W-:-:S04]  /*05e0*/  IMAD.WIDE.U32 R16, R20, R18, R16 ;  /* 0x0000001214107225 */ /* 0x000fc800078e0010 */
[----:B-----5:R-:W-:Y:S02]  /*05f0*/  IMAD R29, R21, R18, R19 ;  /* 0x00000012151d7224 */ /* 0x020fe400078e0213 */
[----:B------:R-:W2:Y:S04]  /*0600*/  LDG.E.64 R18, desc[UR8][R26.64+0x30] ;  /* 0x000030081a127981 */ /* 0x000ea8000c1e1b00 */
[----:B------:R-:W2:Y:S04]  /*0610*/  LDG.E.64 R20, desc[UR8][R24.64] ;  /* 0x0000000818147981 */ /* 0x000ea8000c1e1b00 */
[----:B------:R-:W5:Y:S01]  /*0620*/  LDG.E.64 R24, desc[UR8][R26.64+0x38] ;  /* 0x000038081a187981 */ /* 0x000f62000c1e1b00 */
[----:B------:R-:W-:Y:S01]  /*0630*/  IADD3 R17, PT, PT, R17, R29, RZ ;  /* 0x0000001d11117210 */ /* 0x000fe20007ffe0ff */
[----:B---3--:R-:W-:-:S04]  /*0640*/  IMAD R11, R11, R8, RZ ;  /* 0x000000080b0b7224 */ /* 0x008fc800078e02ff */
[-C--:B------:R-:W-:Y:S02]  /*0650*/  IMAD R11, R9, R10.reuse, R11 ;  /* 0x0000000a090b7224 */ /* 0x080fe400078e020b */
[----:B------:R-:W-:-:S05]  /*0660*/  IMAD.WIDE.U32 R8, R8, R10, R16 ;  /* 0x0000000a08087225 */ /* 0x000fca00078e0010 */
[----:B------:R-:W-:Y:S01]  /*0670*/  IADD3 R9, PT, PT, R9, R11, RZ ;  /* 0x0000000b09097210 */ /* 0x000fe20007ffe0ff */
[----:B----4-:R-:W-:-:S04]  /*0680*/  IMAD R11, R15, R12, RZ ;  /* 0x0000000c0f0b7224 */ /* 0x010fc800078e02ff */
[-C--:B------:R-:W-:Y:S02]  /*0690*/  IMAD R11, R13, R14.reuse, R11 ;  /* 0x0000000e0d0b7224 */ /* 0x080fe400078e020b */
[----:B------:R-:W-:-:S05]  /*06a0*/  IMAD.WIDE.U32 R8, R12, R14, R8 ;  /* 0x0000000e0c087225 */ /* 0x000fca00078e0008 */
[----:B------:R-:W-:Y:S01]  /*06b0*/  IADD3 R9, PT, PT, R9, R11, RZ ;  /* 0x0000000b09097210 */ /* 0x000fe20007ffe0ff */
[----:B------:R-:W-:-:S04]  /*06c0*/  UIADD3 UR7, UPT, UPT, UR7, 0x8, URZ ;  /* 0x0000000807077890 */ /* 0x000fc8000fffe0ff */
[----:B------:R-:W-:Y:S01]  /*06d0*/  UISETP.NE.AND UP1, UPT, UR7, URZ, UPT ;  /* 0x000000ff0700728c */ /* 0x000fe2000bf25270 */
[----:B------:R-:W-:Y:S02]  /*06e0*/  LEA R5, R0, R5, 0x3 ;  /* 0x0000000500057211 */ /* 0x000fe400078e18ff */
[----:B------:R-:W-:Y:S01]  /*06f0*/  IADD3 R4, PT, PT, R4, 0x8, RZ ;  /* 0x0000000804047810 */ /* 0x000fe20007ffe0ff */
[----:B--2---:R-:W-:-:S04]  /*0700*/  IMAD R11, R21, R18, RZ ;  /* 0x00000012150b7224 */ /* 0x004fc800078e02ff */
[-C--:B------:R-:W-:Y:S02]  /*0710*/  IMAD R11, R19, R20.reuse, R11 ;  /* 0x00000014130b7224 */ /* 0x080fe400078e020b */
[----:B------:R-:W-:-:S04]  /*0720*/  IMAD.WIDE.U32 R18, R18, R20, R8 ;  /* 0x0000001412127225 */ /* 0x000fc800078e0008 */
[----:B-----5:R-:W-:Y:S01]  /*0730*/  IMAD R9, R23, R24, RZ ;  /* 0x0000001817097224 */ /* 0x020fe200078e02ff */
[----:B------:R-:W-:-:S03]  /*0740*/  IADD3 R19, PT, PT, R19, R11, RZ ;  /* 0x0000000b13137210 */ /* 0x000fc60007ffe0ff */
[-C--:B------:R-:W-:Y:S02]  /*0750*/  IMAD R9, R25, R22.reuse, R9 ;  /* 0x0000001619097224 */ /* 0x080fe400078e0209 */
[----:B------:R-:W-:-:S05]  /*0760*/  IMAD.WIDE.U32 R10, R24, R22, R18 ;  /* 0x00000016180a7225 */ /* 0x000fca00078e0012 */
[----:B------:R-:W-:Y:S01]  /*0770*/  IADD3 R11, PT, PT, R11, R9, RZ ;  /* 0x000000090b0b7210 */ /* 0x000fe20007ffe0ff */
[----:B------:R-:W-:Y:S06]  /*0780*/  BRA.U UP1, `(.L_x_2) ;  /* 0xfffffffd01007547 */ /* 0x000fec000b83ffff */
.L_x_1:
[----:B------:R-:W-:Y:S05]  /*0790*/  BRA.U !UP0, `(.L_x_0) ;  /* 0x0000000508307547 */ /* 0x000fea000b800000 */
[----:B------:R-:W-:Y:S02]  /*07a0*/  UISETP.GE.U32.AND UP0, UPT, UR6, 0x4, UPT ;  /* 0x000000040600788c */ /* 0x000fe4000bf06070 */
[----:B------:R-:W-:-:S04]  /*07b0*/  ULOP3.LUT UR7, UR5, 0x3, URZ, 0xc0, !UPT ;  /* 0x0000000305077892 */ /* 0x000fc8000f8ec0ff */
[----:B------:R-:W-:-:S03]  /*07c0*/  UISETP.NE.AND UP1, UPT, UR7, URZ, UPT ;  /* 0x000000ff0700728c */ /* 0x000fc6000bf25270 */
[----:B------:R-:W-:Y:S08]  /*07d0*/  BRA.U !UP0, `(.L_x_3) ;  /* 0x0000000108887547 */ /* 0x000ff0000b800000 */
[----:B------:R-:W0:Y:S01]  /*07e0*/  LDC.64 R24, c[0x0][0x380] ;  /* 0x0000e000ff187b82 */ /* 0x000e220000000a00 */
[----:B------:R-:W-:Y:S01]  /*07f0*/  IADD3 R5, PT, PT, R2, UR4, RZ ;  /* 0x0000000402057c10 */ /* 0x000fe2000fffe0ff */
[----:B------:R-:W-:-:S06]  /*0800*/  IMAD R9, R0, UR4, R7 ;  /* 0x0000000400097c24 */ /* 0x000fcc000f8e0207 */
[----:B------:R-:W1:Y:S01]  /*0810*/  LDC.64 R26, c[0x0][0x388] ;  /* 0x0000e200ff1a7b82 */ /* 0x000e620000000a00 */
[----:B0-----:R-:W-:-:S05]  /*0820*/  IMAD.WIDE R24, R5, 0x8, R24 ;  /* 0x0000000805187825 */ /* 0x001fca00078e0218 */
[----:B------:R-:W2:Y:S01]  /*0830*/  LDG.E.64 R18, desc[UR8][R24.64] ;  /* 0x0000000818127981 */ /* 0x000ea2000c1e1b00 */
[----:B-1----:R-:W-:-:S03]  /*0840*/  IMAD.WIDE R26, R9, 0x8, R26 ;  /* 0x00000008091a7825 */ /* 0x002fc600078e021a */
[----:B------:R-:W3:Y:S04]  /*0850*/  LDG.E.64 R14, desc[UR8][R24.64+0x8] ;  /* 0x00000808180e7981 */ /* 0x000ee8000c1e1b00 */
[----:B------:R-:W2:Y:S01]  /*0860*/  LDG.E.64 R20, desc[UR8][R26.64] ;  /* 0x000000081a147981 */ /* 0x000ea2000c1e1b00 */
[----:B------:R-:W-:-:S03]  /*0870*/  IMAD.WIDE R28, R0, 0x8, R26 ;  /* 0x00000008001c7825 */ /* 0x000fc600078e021a */
[----:B------:R-:W4:Y:S04]  /*0880*/  LDG.E.64 R8, desc[UR8][R24.64+0x10] ;  /* 0x0000100818087981 */ /* 0x000f28000c1e1b00 */
[----:B------:R0:W3:Y:S04]  /*0890*/  LDG.E.64 R16, desc[UR8][R28.64] ;  /* 0x000000081c107981 */ /* 0x0000e8000c1e1b00 */
[----:B------:R-:W5:Y:S01]  /*08a0*/  LDG.E.64 R4, desc[UR8][R24.64+0x18] ;  /* 0x0000180818047981 */ /* 0x000f62000c1e1b00 */
[----:B0-----:R-:W-:-:S05]  /*08b0*/  IMAD.WIDE R28, R0, 0x8, R28 ;  /* 0x00000008001c7825 */ /* 0x001fca00078e021c */
[----:B------:R-:W4:Y:S01]  /*08c0*/  LDG.E.64 R12, desc[UR8][R28.64] ;  /* 0x000000081c0c7981 */ /* 0x000f22000c1e1b00 */
[----:B------:R-:W-:-:S06]  /*08d0*/  IMAD.WIDE R22, R0, 0x8, R28 ;  /* 0x0000000800167825 */ /* 0x000fcc00078e021c */
[----:B------:R-:W5:Y:S01]  /*08e0*/  LDG.E.64 R22, desc[UR8][R22.64] ;  /* 0x0000000816167981 */ /* 0x000f62000c1e1b00 */
[----:B------:R-:W-:Y:S01]  /*08f0*/  UIADD3 UR4, UPT, UPT, UR4, 0x4, URZ ;  /* 0x0000000404047890 */ /* 0x000fe2000fffe0ff */
[----:B--2---:R-:W-:Y:S02]  /*0900*/  IMAD R21, R21, R18, RZ ;  /* 0x0000001215157224 */ /* 0x004fe400078e02ff */
[----:B------:R-:W-:-:S04]  /*0910*/  IMAD.WIDE.U32 R10, R18, R20, R10 ;  /* 0x00000014120a7225 */ /* 0x000fc800078e000a */
[----:B------:R-:W-:Y:S02]  /*0920*/  IMAD R21, R19, R20, R21 ;  /* 0x0000001413157224 */ /* 0x000fe400078e0215 */
[----:B---3--:R-:W-:-:S03]  /*0930*/  IMAD R17, R17, R14, RZ ;  /* 0x0000000e11117224 */ /* 0x008fc600078e02ff */
[----:B------:R-:W-:Y:S01]  /*0940*/  IADD3 R11, PT, PT, R11, R21, RZ ;  /* 0x000000150b0b7210 */ /* 0x000fe20007ffe0ff */
[-C--:B------:R-:W-:Y:S02]  /*0950*/  IMAD R17, R15, R16.reuse, R17 ;  /* 0x000000100f117224 */ /* 0x080fe400078e0211 */
[----:B------:R-:W-:-:S05]  /*0960*/  IMAD.WIDE.U32 R14, R14, R16, R10 ;  /* 0x000000100e0e7225 */ /* 0x000fca00078e000a */
[----:B------:R-:W-:Y:S01]  /*0970*/  IADD3 R15, PT, PT, R15, R17, RZ ;  /* 0x000000110f0f7210 */ /* 0x000fe20007ffe0ff */
[----:B----4-:R-:W-:-:S04]  /*0980*/  IMAD R11, R13, R8, RZ ;  /* 0x000000080d0b7224 */ /* 0x010fc800078e02ff */
[-C--:B------:R-:W-:Y:S02]  /*0990*/  IMAD R11, R9, R12.reuse, R11 ;  /* 0x0000000c090b7224 */ /* 0x080fe400078e020b */
[----:B------:R-:W-:-:S04]  /*09a0*/  IMAD.WIDE.U32 R8, R8, R12, R14 ;  /* 0x0000000c08087225 */ /* 0x000fc800078e000e */
[----:B-----5:R-:W-:Y:S01]  /*09b0*/  IMAD R13, R23, R4, RZ ;  /* 0x00000004170d7224 */ /* 0x020fe200078e02ff */
[----:B------:R-:W-:-:S03]  /*09c0*/  IADD3 R9, PT, PT, R9, R11, RZ ;  /* 0x0000000b09097210 */ /* 0x000fc60007ffe0ff */
[-C--:B------:R-:W-:Y:S02]  /*09d0*/  IMAD R13, R5, R22.reuse, R13 ;  /* 0x00000016050d7224 */ /* 0x080fe400078e020d */
[----:B------:R-:W-:-:S05]  /*09e0*/  IMAD.WIDE.U32 R10, R4, R22, R8 ;  /* 0x00000016040a7225 */ /* 0x000fca00078e0008 */
[----:B------:R-:W-:-:S07]  /*09f0*/  IADD3 R11, PT, PT, R11, R13, RZ ;  /* 0x0000000d0b0b7210 */ /* 0x000fce0007ffe0ff */
.L_x_3:
[----:B------:R-:W-:Y:S05]  /*0a00*/  BRA.U !UP1, `(.L_x_0) ;  /* 0x0000000109947547 */ /* 0x000fea000b800000 */
[----:B------:R-:W-:Y:S02]  /*0a10*/  UISETP.NE.AND UP0, UPT, UR7, 0x1, UPT ;  /* 0x000000010700788c */ /* 0x000fe4000bf05270 */
[----:B------:R-:W-:-:S04]  /*0a20*/  ULOP3.LUT UR5, UR5, 0x1, URZ, 0xc0, !UPT ;  /* 0x0000000105057892 */ /* 0x000fc8000f8ec0ff */
[----:B------:R-:W-:-:S03]  /*0a30*/  UISETP.NE.U32.AND UP1, UPT, UR5, 0x1, UPT ;  /* 0x000000010500788c */ /* 0x000fc6000bf25070 */
        /* <DEDUP_REMOVED lines=10> */
[----:B------:R-:W-:-:S06]  /*0ae0*/  IMAD.WIDE R14, R0, 0x8, R18 ;  /* 0x00000008000e7825 */ /* 0x000fcc00078e0212 */
[----:B------:R-:W3:Y:S01]  /*0af0*/  LDG.E.64 R14, desc[UR8][R14.64] ;  /* 0x000000080e0e7981 */ /* 0x000ee2000c1e1b00 */
        /* <DEDUP_REMOVED lines=8> */
[----:B------:R-:W-:-:S07]  /*0b80*/  IADD3 R11, PT, PT, R11, R5, RZ ;  /* 0x000000050b0b7210 */ /* 0x000fce0007ffe0ff */
.L_x_4:
[----:B------:R-:W-:Y:S05]  /*0b90*/  BRA.U UP1, `(.L_x_0) ;  /* 0x0000000101307547 */ /* 0x000fea000b800000 */
[----:B------:R-:W0:Y:S01]  /*0ba0*/  LDC.64 R4, c[0x0][0x380] ;  /* 0x0000e000ff047b82 */ /* 0x000e220000000a00 */
[----:B------:R-:W-:Y:S01]  /*0bb0*/  IADD3 R13, PT, PT, R2, UR4, RZ ;  /* 0x00000004020d7c10 */ /* 0x000fe2000fffe0ff */
[----:B------:R-:W-:-:S06]  /*0bc0*/  IMAD R7, R0, UR4, R7 ;  /* 0x0000000400077c24 */ /* 0x000fcc000f8e0207 */
[----:B------:R-:W1:Y:S01]  /*0bd0*/  LDC.64 R8, c[0x0][0x388] ;  /* 0x0000e200ff087b82 */ /* 0x000e620000000a00 */
[----:B0-----:R-:W-:-:S06]  /*0be0*/  IMAD.WIDE R4, R13, 0x8, R4 ;  /* 0x000000080d047825 */ /* 0x001fcc00078e0204 */
[----:B------:R-:W2:Y:S01]  /*0bf0*/  LDG.E.64 R4, desc[UR8][R4.64] ;  /* 0x0000000804047981 */ /* 0x000ea2000c1e1b00 */
[----:B-1----:R-:W-:-:S06]  /*0c00*/  IMAD.WIDE R6, R7, 0x8, R8 ;  /* 0x0000000807067825 */ /* 0x002fcc00078e0208 */
[----:B------:R-:W2:Y:S02]  /*0c10*/  LDG.E.64 R6, desc[UR8][R6.64] ;  /* 0x0000000806067981 */ /* 0x000ea4000c1e1b00 */
[----:B--2---:R-:W-:Y:S02]  /*0c20*/  IMAD R9, R7, R4, RZ ;  /* 0x0000000407097224 */ /* 0x004fe400078e02ff */
[----:B------:R-:W-:-:S04]  /*0c30*/  IMAD.WIDE.U32 R10, R4, R6, R10 ;  /* 0x00000006040a7225 */ /* 0x000fc800078e000a */
[----:B------:R-:W-:-:S05]  /*0c40*/  IMAD R9, R5, R6, R9 ;  /* 0x0000000605097224 */ /* 0x000fca00078e0209 */
[----:B------:R-:W-:-:S07]  /*0c50*/  IADD3 R11, PT, PT, R11, R9, RZ ;  /* 0x000000090b0b7210 */ /* 0x000fce0007ffe0ff */
.L_x_0:
[----:B------:R-:W0:Y:S02]  /*0c60*/  LDC.64 R4, c[0x0][0x390] ;  /* 0x0000e400ff047b82 */ /* 0x000e240000000a00 */
[----:B0-----:R-:W-:-:S05]  /*0c70*/  IMAD.WIDE R2, R3, 0x8, R4 ;  /* 0x0000000803027825 */ /* 0x001fca00078e0204 */
[----:B------:R-:W-:Y:S01]  /*0c80*/  STG.E.64 desc[UR8][R2.64], R10 ;  /* 0x0000000a02007986 */ /* 0x000fe2000c101b08 */
[----:B------:R-:W-:Y:S05]  /*0c90*/  EXIT ;  /* 0x000000000000794d */ /* 0x000fea0003800000 */
.L_x_5:
[----:B------:R-:W-:-:S00]  /*0ca0*/  BRA `(.L_x_5) ;  /* 0xfffffffc00fc7947 */ /* 0x000fc0000383ffff */
[----:B------:R-:W-:-:S00]  /*0cb0*/  NOP ;  /* 0x0000000000007918 */ /* 0x000fc00000000000 */
        /* <DEDUP_REMOVED lines=12> */
.L_x_6:


//--------------------- .nv.shared.reserved.0     --------------------------
	.section	.nv.shared.reserved.0,"aw",@nobits
	.weak		__nv_reservedSMEM_offset_0_alias
	.size		__nv_reservedSMEM_offset_0_alias, 0, 64
	.other		__nv_reservedSMEM_offset_0_alias,@"STO_CUDA_RESERVED_SHARED STV_DEFAULT"
__nv_reservedSMEM_offset_0_alias:
	.zero		0
	.zero		64


//--------------------- .nv.constant0._Z15mat_mult_kernelPlS_S_iii --------------------------
	.section	.nv.constant0._Z15mat_mult_kernelPlS_S_iii,"a",@progbits
	.sectionflags	@""
	.align	4
.nv.constant0._Z15mat_mult_kernelPlS_S_iii:
	.zero		932


//--------------------- SYMBOLS --------------------------

	.type		.nv.reservedSmem.offset0,@object
	.size		.nv.reservedSmem.offset0,0x4
